//
// Generated by NVIDIA NVVM Compiler
//
// Compiler Build ID: CL-36424714
// Cuda compilation tools, release 13.0, V13.0.88
// Based on NVVM 20.0.0
//

.version 9.0
.target sm_100
.address_size 64

	// .globl	_Z11naiveLookupPKfPfi

.visible .entry _Z11naiveLookupPKfPfi(
	.param .u64 .ptr .align 1 _Z11naiveLookupPKfPfi_param_0,
	.param .u64 .ptr .align 1 _Z11naiveLookupPKfPfi_param_1,
	.param .u32 _Z11naiveLookupPKfPfi_param_2
)
{
	.reg .pred 	%p<2>;
	.reg .b32 	%r<11>;
	.reg .b32 	%f<2>;
	.reg .b64 	%rd<9>;

	ld.param.u64 	%rd1, [_Z11naiveLookupPKfPfi_param_0];
	ld.param.u64 	%rd2, [_Z11naiveLookupPKfPfi_param_1];
	ld.param.u32 	%r2, [_Z11naiveLookupPKfPfi_param_2];
	mov.u32 	%r3, %ctaid.x;
	mov.u32 	%r4, %ntid.x;
	mov.u32 	%r5, %tid.x;
	mad.lo.s32 	%r1, %r3, %r4, %r5;
	setp.ge.s32 	%p1, %r1, %r2;
	@%p1 bra 	$L__BB0_2;
	cvta.to.global.u64 	%rd3, %rd1;
	cvta.to.global.u64 	%rd4, %rd2;
	shr.s32 	%r6, %r1, 31;
	shr.u32 	%r7, %r6, 22;
	add.s32 	%r8, %r1, %r7;
	and.b32  	%r9, %r8, -1024;
	sub.s32 	%r10, %r1, %r9;
	mul.wide.s32 	%rd5, %r10, 4;
	add.s64 	%rd6, %rd3, %rd5;
	ld.global.f32 	%f1, [%rd6];
	mul.wide.s32 	%rd7, %r1, 4;
	add.s64 	%rd8, %rd4, %rd7;
	st.global.f32 	[%rd8], %f1;
$L__BB0_2:
	ret;

}


// ===== COMPILED SASS (sm_100) =====

	.target	sm_100

	.elftype	@"ET_EXEC"


//--------------------- .note.nv.tkinfo           --------------------------
	.section	.note.nv.tkinfo,"",@"SHT_NOTE"
	.sectionflags	@"SHF_NOTE_NV_TKINFO"
	.tkinfo
        /*0018*/ 	.word	0x00000002
        /*0030*/ 	.string	""
        /*0030*/ 	.string	"ptxas"
        /*0030*/ 	.string	"Cuda compilation tools, release 13.0, V13.0.88"
        /*0030*/ 	.string	"Build cuda_13.0.r13.0/compiler.36424714_0"
        /*0030*/ 	.string	"-arch sm_100 -m 64 "



//--------------------- .note.nv.cuinfo           --------------------------
	.section	.note.nv.cuinfo,"",@"SHT_NOTE"
	.sectionflags	@"SHF_NOTE_NV_CUINFO"
        /*0018*/ 	.short	0x0002
        /*001a*/ 	.short	0x0064
        /*001c*/ 	.short	0x0082
	.zero		2


//--------------------- .nv.info                  --------------------------
	.section	.nv.info,"",@"SHT_CUDA_INFO"
	.align	4


	//----- nvinfo : EIATTR_REGCOUNT
	.align		4
        /*0000*/ 	.byte	0x04, 0x2f
        /*0002*/ 	.short	(.L_1 - .L_0)
	.align		4
.L_0:
        /*0004*/ 	.word	index@(_Z11naiveLookupPKfPfi)
        /*0008*/ 	.word	0x0000000a


	//----- nvinfo : EIATTR_FRAME_SIZE
	.align		4
.L_1:
        /*000c*/ 	.byte	0x04, 0x11
        /*000e*/ 	.short	(.L_3 - .L_2)
	.align		4
.L_2:
        /*0010*/ 	.word	index@(_Z11naiveLookupPKfPfi)
        /*0014*/ 	.word	0x00000000


	//----- nvinfo : EIATTR_MIN_STACK_SIZE
	.align		4
.L_3:
        /*0018*/ 	.byte	0x04, 0x12
        /*001a*/ 	.short	(.L_5 - .L_4)
	.align		4
.L_4:
        /*001c*/ 	.word	index@(_Z11naiveLookupPKfPfi)
        /*0020*/ 	.word	0x00000000
.L_5:


//--------------------- .nv.compat                --------------------------
	.section	.nv.compat,"",@"SHT_CUDA_COMPAT_INFO"
	.align	4
        /*0000*/ 	.byte	0x02, 0x09, 0x00, 0x00, 0x02, 0x02, 0x01, 0x00, 0x02, 0x05, 0x05, 0x00, 0x03, 0x07, 0x01, 0x01
        /*0010*/ 	.byte	0x02, 0x03, 0x00, 0x00, 0x02, 0x06, 0x01, 0x00, 0x04, 0x0b, 0x08, 0x00, 0x09, 0x00, 0x00, 0x00
        /*0020*/ 	.byte	0x00, 0x00, 0x00, 0x00


//--------------------- .nv.info._Z11naiveLookupPKfPfi --------------------------
	.section	.nv.info._Z11naiveLookupPKfPfi,"",@"SHT_CUDA_INFO"
	.sectionflags	@""
	.align	4


	//----- nvinfo : EIATTR_CUDA_API_VERSION
	.align		4
        /*0000*/ 	.byte	0x04, 0x37
        /*0002*/ 	.short	(.L_7 - .L_6)
.L_6:
        /*0004*/ 	.word	0x00000082


	//----- nvinfo : EIATTR_KPARAM_INFO
	.align		4
.L_7:
        /*0008*/ 	.byte	0x04, 0x17
        /*000a*/ 	.short	(.L_9 - .L_8)
.L_8:
        /*000c*/ 	.word	0x00000000
        /*0010*/ 	.short	0x0002
        /*0012*/ 	.short	0x0010
        /*0014*/ 	.byte	0x00, 0xf0, 0x11, 0x00


	//----- nvinfo : EIATTR_KPARAM_INFO
	.align		4
.L_9:
        /*0018*/ 	.byte	0x04, 0x17
        /*001a*/ 	.short	(.L_11 - .L_10)
.L_10:
        /*001c*/ 	.word	0x00000000
        /*0020*/ 	.short	0x0001
        /*0022*/ 	.short	0x0008
        /*0024*/ 	.byte	0x00, 0xf5, 0x21, 0x00


	//----- nvinfo : EIATTR_KPARAM_INFO
	.align		4
.L_11:
        /*0028*/ 	.byte	0x04, 0x17
        /*002a*/ 	.short	(.L_13 - .L_12)
.L_12:
        /*002c*/ 	.word	0x00000000
        /*0030*/ 	.short	0x0000
        /*0032*/ 	.short	0x0000
        /*0034*/ 	.byte	0x00, 0xf5, 0x21, 0x00


	//----- nvinfo : EIATTR_SPARSE_MMA_MASK
	.align		4
.L_13:
        /*0038*/ 	.byte	0x03, 0x50
        /*003a*/ 	.short	0x0000


	//----- nvinfo : EIATTR_MAXREG_COUNT
	.align		4
        /*003c*/ 	.byte	0x03, 0x1b
        /*003e*/ 	.short	0x00ff


	//----- nvinfo : EIATTR_MERCURY_ISA_VERSION
	.align		4
        /*0040*/ 	.byte	0x03, 0x5f
        /*0042*/ 	.short	0x0101


	//----- nvinfo : EIATTR_VRC_CTA_INIT_COUNT
	.align		4
        /*0044*/ 	.byte	0x02, 0x4a
	.zero		1
	.zero		1


	//----- nvinfo : EIATTR_EXIT_INSTR_OFFSETS
	.align		4
        /*0048*/ 	.byte	0x04, 0x1c
        /*004a*/ 	.short	(.L_15 - .L_14)


	//   ....[0]....
.L_14:
        /*004c*/ 	.word	0x00000070


	//   ....[1]....
        /*0050*/ 	.word	0x00000130


	//----- nvinfo : EIATTR_CBANK_PARAM_SIZE
	.align		4
.L_15:
        /*0054*/ 	.byte	0x03, 0x19
        /*0056*/ 	.short	0x0014


	//----- nvinfo : EIATTR_PARAM_CBANK
	.align		4
        /*0058*/ 	.byte	0x04, 0x0a
        /*005a*/ 	.short	(.L_17 - .L_16)
	.align		4
.L_16:
        /*005c*/ 	.word	index@(.nv.constant0._Z11naiveLookupPKfPfi)
        /*0060*/ 	.short	0x0380
        /*0062*/ 	.short	0x0014


	//----- nvinfo : EIATTR_SW_WAR
	.align		4
.L_17:
        /*0064*/ 	.byte	0x04, 0x36
        /*0066*/ 	.short	(.L_19 - .L_18)
.L_18:
        /*0068*/ 	.word	0x00000008
.L_19:


//--------------------- .nv.callgraph             --------------------------
	.section	.nv.callgraph,"",@"SHT_CUDA_CALLGRAPH"
	.align	4
	.sectionentsize	8
	.align		4
        /*0000*/ 	.word	0x00000000
	.align		4
        /*0004*/ 	.word	0xffffffff
	.align		4
        /*0008*/ 	.word	0x00000000
	.align		4
        /*000c*/ 	.word	0xfffffffe
	.align		4
        /*0010*/ 	.word	0x00000000
	.align		4
        /*0014*/ 	.word	0xfffffffd
	.align		4
        /*0018*/ 	.word	0x00000000
	.align		4
        /*001c*/ 	.word	0xfffffffc


//--------------------- .text._Z11naiveLookupPKfPfi --------------------------
	.section	.text._Z11naiveLookupPKfPfi,"ax",@progbits
	.align	128
        .global         _Z11naiveLookupPKfPfi
        .type           _Z11naiveLookupPKfPfi,@function
        .size           _Z11naiveLookupPKfPfi,(.L_x_1 - _Z11naiveLookupPKfPfi)
        .other          _Z11naiveLookupPKfPfi,@"STO_CUDA_ENTRY STV_DEFAULT"
_Z11naiveLookupPKfPfi:
.text._Z11naiveLookupPKfPfi:
[----:B------:R-:W-:Y:S01]  /*0000*/  LDC R1, c[0x0][0x37c] ;  /* 0x0000df00ff017b82 */ /* 0x000fe20000000800 */
[----:B------:R-:W0:Y:S07]  /*0010*/  S2R R0, SR_TID.X ;  /* 0x0000000000007919 */ /* 0x000e2e0000002100 */
[----:B------:R-:W0:Y:S01]  /*0020*/  S2UR UR4, SR_CTAID.X ;  /* 0x00000000000479c3 */ /* 0x000e220000002500 */
[----:B------:R-:W1:Y:S07]  /*0030*/  LDCU UR5, c[0x0][0x390] ;  /* 0x00007200ff0577ac */ /* 0x000e6e0008000800 */
[----:B------:R-:W0:Y:S02]  /*0040*/  LDC R7, c[0x0][0x360] ;  /* 0x0000d800ff077b82 */ /* 0x000e240000000800 */
[----:B0-----:R-:W-:-:S05]  /*0050*/  IMAD R7, R7, UR4, R0 ;  /* 0x0000000407077c24 */ /* 0x001fca000f8e0200 */
[----:B-1----:R-:W-:-:S13]  /*0060*/  ISETP.GE.AND P0, PT, R7, UR5, PT ;  /* 0x0000000507007c0c */ /* 0x002fda000bf06270 */
[----:B------:R-:W-:Y:S05]  /*0070*/  @P0 EXIT ;  /* 0x000000000000094d */ /* 0x000fea0003800000 */
[----:B------:R-:W0:Y:S01]  /*0080*/  LDC.64 R2, c[0x0][0x380] ;  /* 0x0000e000ff027b82 */ /* 0x000e220000000a00 */
[----:B------:R-:W-:Y:S01]  /*0090*/  SHF.R.S32.HI R0, RZ, 0x1f, R7 ;  /* 0x0000001fff007819 */ /* 0x000fe20000011407 */
[----:B------:R-:W1:Y:S03]  /*00a0*/  LDCU.64 UR4, c[0x0][0x358] ;  /* 0x00006b00ff0477ac */ /* 0x000e660008000a00 */
[----:B------:R-:W-:-:S04]  /*00b0*/  LEA.HI R0, R0, R7, RZ, 0xa ;  /* 0x0000000700007211 */ /* 0x000fc800078f50ff */
[----:B------:R-:W-:-:S04]  /*00c0*/  LOP3.LUT R0, R0, 0xfffffc00, RZ, 0xc0, !PT ;  /* 0xfffffc0000007812 */ /* 0x000fc800078ec0ff */
[----:B------:R-:W-:-:S05]  /*00d0*/  IADD3 R5, PT, PT, R7, -R0, RZ ;  /* 0x8000000007057210 */ /* 0x000fca0007ffe0ff */
[----:B0-----:R-:W-:Y:S02]  /*00e0*/  IMAD.WIDE R2, R5, 0x4, R2 ;  /* 0x0000000405027825 */ /* 0x001fe400078e0202 */
[----:B------:R-:W0:Y:S04]  /*00f0*/  LDC.64 R4, c[0x0][0x388] ;  /* 0x0000e200ff047b82 */ /* 0x000e280000000a00 */
[----:B-1----:R-:W2:Y:S01]  /*0100*/  LDG.E R3, desc[UR4][R2.64] ;  /* 0x0000000402037981 */ /* 0x002ea2000c1e1900 */
[----:B0-----:R-:W-:-:S05]  /*0110*/  IMAD.WIDE R4, R7, 0x4, R4 ;  /* 0x0000000407047825 */ /* 0x001fca00078e0204 */
[----:B--2---:R-:W-:Y:S01]  /*0120*/  STG.E desc[UR4][R4.64], R3 ;  /* 0x0000000304007986 */ /* 0x004fe2000c101904 */
[----:B------:R-:W-:Y:S05]  /*0130*/  EXIT ;  /* 0x000000000000794d */ /* 0x000fea0003800000 */
.L_x_0:
[----:B------:R-:W-:-:S00]  /*0140*/  BRA `(.L_x_0) ;  /* 0xfffffffc00fc7947 */ /* 0x000fc0000383ffff */
[----:B------:R-:W-:-:S00]  /*0150*/  NOP ;  /* 0x0000000000007918 */ /* 0x000fc00000000000 */
        /* <DEDUP_REMOVED lines=10> */
.L_x_1:


//--------------------- .nv.shared.reserved.0     --------------------------
	.section	.nv.shared.reserved.0,"aw",@nobits
	.weak		__nv_reservedSMEM_offset_0_alias
	.size		__nv_reservedSMEM_offset_0_alias, 0, 64
	.other		__nv_reservedSMEM_offset_0_alias,@"STO_CUDA_RESERVED_SHARED STV_DEFAULT"
__nv_reservedSMEM_offset_0_alias:
	.zero		0
	.zero		64


//--------------------- .nv.constant0._Z11naiveLookupPKfPfi --------------------------
	.section	.nv.constant0._Z11naiveLookupPKfPfi,"a",@progbits
	.sectionflags	@""
	.align	4
.nv.constant0._Z11naiveLookupPKfPfi:
	.zero		916


//--------------------- SYMBOLS --------------------------

	.type		.nv.reservedSmem.offset0,@object
	.size		.nv.reservedSmem.offset0,0x4
